	.headerflags	@"EF_CUDA_TEXMODE_UNIFIED EF_CUDA_64BIT_ADDRESS EF_CUDA_ACCELERATORS EF_CUDA_SM90 EF_CUDA_VIRTUAL_SM(EF_CUDA_SM90)"
	.elftype	@"ET_EXEC"


//--------------------- .nv.info                  --------------------------
	.section	.nv.info,"",@"SHT_CUDA_INFO"
	.align	4


	//----- nvinfo : EIATTR_REGCOUNT
	.align		4
        /*0000*/ 	.byte	0x04, 0x2f
        /*0002*/ 	.short	(.L_1 - .L_0)
	.align		4
.L_0:
        /*0004*/ 	.word	index@(triton_poi_fused_convolution_maximum_pow_sub_2)
        /*0008*/ 	.word	0x00000010


	//----- nvinfo : EIATTR_MIN_STACK_SIZE
	.align		4
.L_1:
        /*000c*/ 	.byte	0x04, 0x12
        /*000e*/ 	.short	(.L_3 - .L_2)
	.align		4
.L_2:
        /*0010*/ 	.word	index@(triton_poi_fused_convolution_maximum_pow_sub_2)
        /*0014*/ 	.word	0x00000000


	//----- nvinfo : EIATTR_FRAME_SIZE
	.align		4
.L_3:
        /*0018*/ 	.byte	0x04, 0x11
        /*001a*/ 	.short	(.L_5 - .L_4)
	.align		4
.L_4:
        /*001c*/ 	.word	index@(triton_poi_fused_convolution_maximum_pow_sub_2)
        /*0020*/ 	.word	0x00000000


	//----- nvinfo : EIATTR_MIN_STACK_SIZE
	.align		4
.L_5:
        /*0024*/ 	.byte	0x04, 0x12
        /*0026*/ 	.short	(.L_7 - .L_6)
	.align		4
.L_6:
        /*0028*/ 	.word	index@(triton_poi_fused_convolution_maximum_pow_sub_2)
        /*002c*/ 	.word	0x00000000
.L_7:


//--------------------- .nv.info.triton_poi_fused_convolution_maximum_pow_sub_2 --------------------------
	.section	.nv.info.triton_poi_fused_convolution_maximum_pow_sub_2,"",@"SHT_CUDA_INFO"
	.sectionflags	@""
	.align	4


	//----- nvinfo : EIATTR_CUDA_API_VERSION
	.align		4
        /*0000*/ 	.byte	0x04, 0x37
        /*0002*/ 	.short	(.L_9 - .L_8)
.L_8:
        /*0004*/ 	.word	0x0000007c


	//----- nvinfo : EIATTR_KPARAM_INFO
	.align		4
.L_9:
        /*0008*/ 	.byte	0x04, 0x17
        /*000a*/ 	.short	(.L_11 - .L_10)
.L_10:
        /*000c*/ 	.word	0x00000000
        /*0010*/ 	.short	0x0004
        /*0012*/ 	.short	0x0020
        /*0014*/ 	.byte	0x00, 0xf0, 0x11, 0x00


	//----- nvinfo : EIATTR_KPARAM_INFO
	.align		4
.L_11:
        /*0018*/ 	.byte	0x04, 0x17
        /*001a*/ 	.short	(.L_13 - .L_12)
.L_12:
        /*001c*/ 	.word	0x00000000
        /*0020*/ 	.short	0x0003
        /*0022*/ 	.short	0x0018
        /*0024*/ 	.byte	0x00, 0xf4, 0x21, 0x00


	//----- nvinfo : EIATTR_KPARAM_INFO
	.align		4
.L_13:
        /*0028*/ 	.byte	0x04, 0x17
        /*002a*/ 	.short	(.L_15 - .L_14)
.L_14:
        /*002c*/ 	.word	0x00000000
        /*0030*/ 	.short	0x0002
        /*0032*/ 	.short	0x0010
        /*0034*/ 	.byte	0x00, 0xf4, 0x21, 0x00


	//----- nvinfo : EIATTR_KPARAM_INFO
	.align		4
.L_15:
        /*0038*/ 	.byte	0x04, 0x17
        /*003a*/ 	.short	(.L_17 - .L_16)
.L_16:
        /*003c*/ 	.word	0x00000000
        /*0040*/ 	.short	0x0001
        /*0042*/ 	.short	0x0008
        /*0044*/ 	.byte	0x00, 0xf4, 0x21, 0x00


	//----- nvinfo : EIATTR_KPARAM_INFO
	.align		4
.L_17:
        /*0048*/ 	.byte	0x04, 0x17
        /*004a*/ 	.short	(.L_19 - .L_18)
.L_18:
        /*004c*/ 	.word	0x00000000
        /*0050*/ 	.short	0x0000
        /*0052*/ 	.short	0x0000
        /*0054*/ 	.byte	0x00, 0xf4, 0x21, 0x00


	//----- nvinfo : EIATTR_SPARSE_MMA_MASK
	.align		4
.L_19:
        /*0058*/ 	.byte	0x03, 0x50
        /*005a*/ 	.short	0x0000


	//----- nvinfo : EIATTR_MAXREG_COUNT
	.align		4
        /*005c*/ 	.byte	0x03, 0x1b
        /*005e*/ 	.short	0x00ff


	//----- nvinfo : EIATTR_EXIT_INSTR_OFFSETS
	.align		4
        /*0060*/ 	.byte	0x04, 0x1c
        /*0062*/ 	.short	(.L_21 - .L_20)


	//   ....[0]....
.L_20:
        /*0064*/ 	.word	0x00000180


	//   ....[1]....
        /*0068*/ 	.word	0x000001a0


	//----- nvinfo : EIATTR_REQNTID
	.align		4
.L_21:
        /*006c*/ 	.byte	0x04, 0x10
        /*006e*/ 	.short	(.L_23 - .L_22)
.L_22:
        /*0070*/ 	.word	0x00000020
        /*0074*/ 	.word	0x00000001
        /*0078*/ 	.word	0x00000001


	//----- nvinfo : EIATTR_CBANK_PARAM_SIZE
	.align		4
.L_23:
        /*007c*/ 	.byte	0x03, 0x19
        /*007e*/ 	.short	0x0024


	//----- nvinfo : EIATTR_PARAM_CBANK
	.align		4
        /*0080*/ 	.byte	0x04, 0x0a
        /*0082*/ 	.short	(.L_25 - .L_24)
	.align		4
.L_24:
        /*0084*/ 	.word	index@(.nv.constant0.triton_poi_fused_convolution_maximum_pow_sub_2)
        /*0088*/ 	.short	0x0210
        /*008a*/ 	.short	0x0024


	//----- nvinfo : EIATTR_SW_WAR
	.align		4
.L_25:
        /*008c*/ 	.byte	0x04, 0x36
        /*008e*/ 	.short	(.L_27 - .L_26)
.L_26:
        /*0090*/ 	.word	0x00000008
.L_27:


//--------------------- .nv.callgraph             --------------------------
	.section	.nv.callgraph,"",@"SHT_CUDA_CALLGRAPH"
	.align	4
	.sectionentsize	8
	.align		4
        /*0000*/ 	.word	0x00000000
	.align		4
        /*0004*/ 	.word	0xffffffff
	.align		4
        /*0008*/ 	.word	0x00000000
	.align		4
        /*000c*/ 	.word	0xfffffffe
	.align		4
        /*0010*/ 	.word	0x00000000
	.align		4
        /*0014*/ 	.word	0xfffffffd
	.align		4
        /*0018*/ 	.word	0x00000000
	.align		4
        /*001c*/ 	.word	0xfffffffc


//--------------------- .text.triton_poi_fused_convolution_maximum_pow_sub_2 --------------------------
	.section	.text.triton_poi_fused_convolution_maximum_pow_sub_2,"ax",@progbits
	.align	128
        .global         triton_poi_fused_convolution_maximum_pow_sub_2
        .type           triton_poi_fused_convolution_maximum_pow_sub_2,@function
        .size           triton_poi_fused_convolution_maximum_pow_sub_2,(.L_x_1 - triton_poi_fused_convolution_maximum_pow_sub_2)
        .other          triton_poi_fused_convolution_maximum_pow_sub_2,@"STO_CUDA_ENTRY STV_DEFAULT"
triton_poi_fused_convolution_maximum_pow_sub_2:
.text.triton_poi_fused_convolution_maximum_pow_sub_2:
[----:B------:R-:W0:Y:S01]  /*0000*/  LDC R1, c[0x0][0x28] ;  /* 0x00000a00ff017b82 */ /* 0x000e220000000800 */
[----:B------:R-:W1:Y:S07]  /*0010*/  S2R R10, SR_TID.X ;  /* 0x00000000000a7919 */ /* 0x000e6e0000002100 */
[----:B------:R-:W2:Y:S01]  /*0020*/  LDC.64 R2, c[0x0][0x210] ;  /* 0x00008400ff027b82 */ /* 0x000ea20000000a00 */
[----:B------:R-:W-:Y:S01]  /*0030*/  IMAD.MOV.U32 R13, RZ, RZ, RZ ;  /* 0x000000ffff0d7224 */ /* 0x000fe200078e00ff */
[----:B------:R-:W-:Y:S01]  /*0040*/  ULDC.64 UR4, c[0x0][0x208] ;  /* 0x0000820000047ab9 */ /* 0x000fe20000000a00 */
[----:B------:R-:W3:Y:S05]  /*0050*/  S2R R11, SR_CTAID.X ;  /* 0x00000000000b7919 */ /* 0x000eea0000002500 */
[----:B------:R-:W4:Y:S08]  /*0060*/  LDC.64 R4, c[0x0][0x218] ;  /* 0x00008600ff047b82 */ /* 0x000f300000000a00 */
[----:B------:R-:W5:Y:S08]  /*0070*/  LDC.64 R6, c[0x0][0x220] ;  /* 0x00008800ff067b82 */ /* 0x000f700000000a00 */
[----:B------:R-:W5:Y:S01]  /*0080*/  LDC.64 R8, c[0x0][0x228] ;  /* 0x00008a00ff087b82 */ /* 0x000f620000000a00 */
[----:B-1----:R-:W-:Y:S01]  /*0090*/  LOP3.LUT R0, R10, 0x3, RZ, 0xc0, !PT ;  /* 0x000000030a007812 */ /* 0x002fe200078ec0ff */
[----:B----4-:R-:W4:Y:S04]  /*00a0*/  LDG.E R4, desc[UR4][R4.64] ;  /* 0x0000000404047981 */ /* 0x010f28000c1e1900 */
[----:B---3--:R-:W-:-:S04]  /*00b0*/  IMAD R11, R11, 0x4, R0 ;  /* 0x000000040b0b7824 */ /* 0x008fc800078e0200 */
[C---:B--2---:R-:W-:Y:S01]  /*00c0*/  IMAD.WIDE R2, R11.reuse, 0x4, R2 ;  /* 0x000000040b027825 */ /* 0x044fe200078e0202 */
[----:B------:R-:W-:Y:S01]  /*00d0*/  ISETP.GE.AND P0, PT, R11, 0x4, PT ;  /* 0x000000040b00780c */ /* 0x000fe20003f06270 */
[----:B-----5:R-:W2:-:S12]  /*00e0*/  LDG.E R6, desc[UR4][R6.64] ;  /* 0x0000000406067981 */ /* 0x020e98000c1e1900 */
[----:B------:R-:W3:Y:S01]  /*00f0*/  @!P0 LDG.E R13, desc[UR4][R2.64] ;  /* 0x00000004020d8981 */ /* 0x000ee2000c1e1900 */
[----:B------:R-:W-:-:S04]  /*0100*/  LOP3.LUT P0, RZ, R10, 0x1c, RZ, 0xc0, !PT ;  /* 0x0000001c0aff7812 */ /* 0x000fc8000780c0ff */
[C---:B------:R-:W-:Y:S01]  /*0110*/  ISETP.LT.AND P0, PT, R11.reuse, 0x4, !P0 ;  /* 0x000000040b00780c */ /* 0x040fe20004701270 */
[----:B0-----:R-:W-:Y:S01]  /*0120*/  IMAD.WIDE R8, R11, 0x4, R8 ;  /* 0x000000040b087825 */ /* 0x001fe200078e0208 */
[C---:B---3--:R-:W-:Y:S02]  /*0130*/  FSETP.NAN.AND P1, PT, R13.reuse, R13, PT ;  /* 0x0000000d0d00720b */ /* 0x048fe40003f28000 */
[----:B----4-:R-:W-:Y:S02]  /*0140*/  FSETP.GT.AND P2, PT, R13, R4, PT ;  /* 0x000000040d00720b */ /* 0x010fe40003f44000 */
[----:B--2---:R-:W-:-:S09]  /*0150*/  LOP3.LUT R0, R6, 0x80000000, RZ, 0x3c, !PT ;  /* 0x8000000006007812 */ /* 0x004fd200078e3cff */
[----:B------:R-:W-:-:S05]  /*0160*/  @!P1 FSEL R13, R13, R4, P2 ;  /* 0x000000040d0d9208 */ /* 0x000fca0001000000 */
[----:B------:R-:W-:Y:S01]  /*0170*/  FFMA R13, R13, R13, R0 ;  /* 0x0000000d0d0d7223 */ /* 0x000fe20000000000 */
[----:B------:R-:W-:Y:S06]  /*0180*/  @!P0 EXIT ;  /* 0x000000000000894d */ /* 0x000fec0003800000 */
[----:B------:R-:W-:Y:S01]  /*0190*/  STG.E desc[UR4][R8.64], R13 ;  /* 0x0000000d08007986 */ /* 0x000fe2000c101904 */
[----:B------:R-:W-:Y:S05]  /*01a0*/  EXIT ;  /* 0x000000000000794d */ /* 0x000fea0003800000 */
.L_x_0:
[----:B------:R-:W-:-:S00]  /*01b0*/  BRA `(.L_x_0) ;  /* 0xfffffffc00fc7947 */ /* 0x000fc0000383ffff */
[----:B------:R-:W-:-:S00]  /*01c0*/  NOP ;  /* 0x0000000000007918 */ /* 0x000fc00000000000 */
        /* <DEDUP_REMOVED lines=11> */
.L_x_1:


//--------------------- .nv.constant0.triton_poi_fused_convolution_maximum_pow_sub_2 --------------------------
	.section	.nv.constant0.triton_poi_fused_convolution_maximum_pow_sub_2,"a",@progbits
	.sectionflags	@""
	.align	4
.nv.constant0.triton_poi_fused_convolution_maximum_pow_sub_2:
	.zero		564
